//
// Generated by NVIDIA NVVM Compiler
//
// Compiler Build ID: CL-36424714
// Cuda compilation tools, release 13.0, V13.0.88
// Based on NVVM 20.0.0
//

.version 9.0
.target sm_100
.address_size 64

	// .globl	_Z13kernel_naive1PfS_S_iii

.visible .entry _Z13kernel_naive1PfS_S_iii(
	.param .u64 .ptr .align 1 _Z13kernel_naive1PfS_S_iii_param_0,
	.param .u64 .ptr .align 1 _Z13kernel_naive1PfS_S_iii_param_1,
	.param .u64 .ptr .align 1 _Z13kernel_naive1PfS_S_iii_param_2,
	.param .u32 _Z13kernel_naive1PfS_S_iii_param_3,
	.param .u32 _Z13kernel_naive1PfS_S_iii_param_4,
	.param .u32 _Z13kernel_naive1PfS_S_iii_param_5
)
{
	.reg .pred 	%p<6>;
	.reg .b32 	%r<31>;
	.reg .b32 	%f<163>;
	.reg .b64 	%rd<34>;

	ld.param.u32 	%r12, [_Z13kernel_naive1PfS_S_iii_param_3];
	ld.param.u32 	%r10, [_Z13kernel_naive1PfS_S_iii_param_4];
	ld.param.u32 	%r11, [_Z13kernel_naive1PfS_S_iii_param_5];
	mov.u32 	%r13, %tid.x;
	mov.u32 	%r14, %ctaid.x;
	mov.u32 	%r15, %ntid.x;
	mad.lo.s32 	%r16, %r14, %r15, %r13;
	add.s32 	%r17, %r10, 3;
	shr.s32 	%r18, %r17, 31;
	shr.u32 	%r19, %r18, 30;
	add.s32 	%r20, %r17, %r19;
	shr.s32 	%r21, %r20, 2;
	div.s32 	%r22, %r16, %r21;
	shl.b32 	%r1, %r22, 2;
	mul.lo.s32 	%r23, %r22, %r21;
	sub.s32 	%r24, %r16, %r23;
	shl.b32 	%r2, %r24, 2;
	setp.ge.s32 	%p1, %r1, %r12;
	setp.ge.s32 	%p2, %r2, %r10;
	or.pred  	%p3, %p1, %p2;
	@%p3 bra 	$L__BB0_5;
	setp.lt.s32 	%p4, %r11, 1;
	mov.f32 	%f147, 0f00000000;
	mov.f32 	%f148, %f147;
	mov.f32 	%f149, %f147;
	mov.f32 	%f150, %f147;
	mov.f32 	%f151, %f147;
	mov.f32 	%f152, %f147;
	mov.f32 	%f153, %f147;
	mov.f32 	%f154, %f147;
	mov.f32 	%f155, %f147;
	mov.f32 	%f156, %f147;
	mov.f32 	%f157, %f147;
	mov.f32 	%f158, %f147;
	mov.f32 	%f159, %f147;
	mov.f32 	%f160, %f147;
	mov.f32 	%f161, %f147;
	mov.f32 	%f162, %f147;
	@%p4 bra 	$L__BB0_4;
	ld.param.u64 	%rd30, [_Z13kernel_naive1PfS_S_iii_param_0];
	cvta.to.global.u64 	%rd5, %rd30;
	mul.lo.s32 	%r28, %r1, %r11;
	mul.wide.u32 	%rd6, %r11, 8;
	add.s64 	%rd1, %rd5, %rd6;
	mov.b32 	%r30, 0;
	mov.f32 	%f147, 0f00000000;
	mul.wide.u32 	%rd9, %r11, 12;
	mul.wide.u32 	%rd14, %r11, 4;
	mul.wide.s32 	%rd19, %r10, 4;
	shl.b32 	%r26, %r10, 2;
	mov.u32 	%r29, %r2;
$L__BB0_3:
	ld.param.u64 	%rd32, [_Z13kernel_naive1PfS_S_iii_param_1];
	ld.param.u64 	%rd31, [_Z13kernel_naive1PfS_S_iii_param_0];
	mul.wide.s32 	%rd7, %r28, 4;
	cvta.to.global.u64 	%rd8, %rd31;
	add.s64 	%rd10, %rd8, %rd7;
	add.s64 	%rd11, %rd10, %rd9;
	add.s64 	%rd12, %rd1, %rd7;
	add.s64 	%rd13, %rd10, 8;
	ld.global.f32 	%f51, [%rd10];
	ld.global.f32 	%f52, [%rd10+4];
	ld.global.f32 	%f53, [%rd10+8];
	ld.global.f32 	%f54, [%rd10+12];
	add.s64 	%rd15, %rd13, %rd14;
	ld.global.f32 	%f55, [%rd15+-8];
	ld.global.f32 	%f56, [%rd15+-4];
	ld.global.f32 	%f57, [%rd15];
	ld.global.f32 	%f58, [%rd15+4];
	ld.global.f32 	%f59, [%rd12];
	ld.global.f32 	%f60, [%rd12+4];
	ld.global.f32 	%f61, [%rd12+8];
	ld.global.f32 	%f62, [%rd12+12];
	ld.global.f32 	%f63, [%rd11];
	ld.global.f32 	%f64, [%rd11+4];
	ld.global.f32 	%f65, [%rd11+8];
	ld.global.f32 	%f66, [%rd11+12];
	cvta.to.global.u64 	%rd16, %rd32;
	mul.wide.s32 	%rd17, %r29, 4;
	add.s64 	%rd18, %rd16, %rd17;
	ld.global.f32 	%f67, [%rd18];
	add.s64 	%rd20, %rd18, %rd19;
	ld.global.f32 	%f68, [%rd20];
	add.s64 	%rd21, %rd20, %rd19;
	ld.global.f32 	%f69, [%rd21];
	add.s64 	%rd22, %rd21, %rd19;
	ld.global.f32 	%f70, [%rd22];
	ld.global.f32 	%f71, [%rd18+4];
	ld.global.f32 	%f72, [%rd20+4];
	ld.global.f32 	%f73, [%rd21+4];
	ld.global.f32 	%f74, [%rd22+4];
	ld.global.f32 	%f75, [%rd18+8];
	ld.global.f32 	%f76, [%rd20+8];
	ld.global.f32 	%f77, [%rd21+8];
	ld.global.f32 	%f78, [%rd22+8];
	ld.global.f32 	%f79, [%rd18+12];
	ld.global.f32 	%f80, [%rd20+12];
	ld.global.f32 	%f81, [%rd21+12];
	ld.global.f32 	%f82, [%rd22+12];
	fma.rn.f32 	%f83, %f51, %f67, %f147;
	fma.rn.f32 	%f84, %f52, %f68, %f83;
	fma.rn.f32 	%f85, %f53, %f69, %f84;
	fma.rn.f32 	%f147, %f54, %f70, %f85;
	fma.rn.f32 	%f86, %f51, %f71, %f148;
	fma.rn.f32 	%f87, %f52, %f72, %f86;
	fma.rn.f32 	%f88, %f53, %f73, %f87;
	fma.rn.f32 	%f148, %f54, %f74, %f88;
	fma.rn.f32 	%f89, %f51, %f75, %f149;
	fma.rn.f32 	%f90, %f52, %f76, %f89;
	fma.rn.f32 	%f91, %f53, %f77, %f90;
	fma.rn.f32 	%f149, %f54, %f78, %f91;
	fma.rn.f32 	%f92, %f51, %f79, %f150;
	fma.rn.f32 	%f93, %f52, %f80, %f92;
	fma.rn.f32 	%f94, %f53, %f81, %f93;
	fma.rn.f32 	%f150, %f54, %f82, %f94;
	fma.rn.f32 	%f95, %f55, %f67, %f151;
	fma.rn.f32 	%f96, %f56, %f68, %f95;
	fma.rn.f32 	%f97, %f57, %f69, %f96;
	fma.rn.f32 	%f151, %f58, %f70, %f97;
	fma.rn.f32 	%f98, %f55, %f71, %f152;
	fma.rn.f32 	%f99, %f56, %f72, %f98;
	fma.rn.f32 	%f100, %f57, %f73, %f99;
	fma.rn.f32 	%f152, %f58, %f74, %f100;
	fma.rn.f32 	%f101, %f55, %f75, %f153;
	fma.rn.f32 	%f102, %f56, %f76, %f101;
	fma.rn.f32 	%f103, %f57, %f77, %f102;
	fma.rn.f32 	%f153, %f58, %f78, %f103;
	fma.rn.f32 	%f104, %f55, %f79, %f154;
	fma.rn.f32 	%f105, %f56, %f80, %f104;
	fma.rn.f32 	%f106, %f57, %f81, %f105;
	fma.rn.f32 	%f154, %f58, %f82, %f106;
	fma.rn.f32 	%f107, %f59, %f67, %f155;
	fma.rn.f32 	%f108, %f60, %f68, %f107;
	fma.rn.f32 	%f109, %f61, %f69, %f108;
	fma.rn.f32 	%f155, %f62, %f70, %f109;
	fma.rn.f32 	%f110, %f59, %f71, %f156;
	fma.rn.f32 	%f111, %f60, %f72, %f110;
	fma.rn.f32 	%f112, %f61, %f73, %f111;
	fma.rn.f32 	%f156, %f62, %f74, %f112;
	fma.rn.f32 	%f113, %f59, %f75, %f157;
	fma.rn.f32 	%f114, %f60, %f76, %f113;
	fma.rn.f32 	%f115, %f61, %f77, %f114;
	fma.rn.f32 	%f157, %f62, %f78, %f115;
	fma.rn.f32 	%f116, %f59, %f79, %f158;
	fma.rn.f32 	%f117, %f60, %f80, %f116;
	fma.rn.f32 	%f118, %f61, %f81, %f117;
	fma.rn.f32 	%f158, %f62, %f82, %f118;
	fma.rn.f32 	%f119, %f63, %f67, %f159;
	fma.rn.f32 	%f120, %f64, %f68, %f119;
	fma.rn.f32 	%f121, %f65, %f69, %f120;
	fma.rn.f32 	%f159, %f66, %f70, %f121;
	fma.rn.f32 	%f122, %f63, %f71, %f160;
	fma.rn.f32 	%f123, %f64, %f72, %f122;
	fma.rn.f32 	%f124, %f65, %f73, %f123;
	fma.rn.f32 	%f160, %f66, %f74, %f124;
	fma.rn.f32 	%f125, %f63, %f75, %f161;
	fma.rn.f32 	%f126, %f64, %f76, %f125;
	fma.rn.f32 	%f127, %f65, %f77, %f126;
	fma.rn.f32 	%f161, %f66, %f78, %f127;
	fma.rn.f32 	%f128, %f63, %f79, %f162;
	fma.rn.f32 	%f129, %f64, %f80, %f128;
	fma.rn.f32 	%f130, %f65, %f81, %f129;
	fma.rn.f32 	%f162, %f66, %f82, %f130;
	add.s32 	%r30, %r30, 4;
	add.s32 	%r29, %r29, %r26;
	add.s32 	%r28, %r28, 4;
	setp.lt.s32 	%p5, %r30, %r11;
	@%p5 bra 	$L__BB0_3;
$L__BB0_4:
	ld.param.u64 	%rd33, [_Z13kernel_naive1PfS_S_iii_param_2];
	mad.lo.s32 	%r27, %r1, %r10, %r2;
	cvta.to.global.u64 	%rd23, %rd33;
	mul.wide.s32 	%rd24, %r27, 4;
	add.s64 	%rd25, %rd23, %rd24;
	st.global.f32 	[%rd25], %f147;
	st.global.f32 	[%rd25+4], %f148;
	st.global.f32 	[%rd25+8], %f149;
	st.global.f32 	[%rd25+12], %f150;
	mul.wide.s32 	%rd26, %r10, 4;
	add.s64 	%rd27, %rd25, %rd26;
	st.global.f32 	[%rd27], %f151;
	st.global.f32 	[%rd27+4], %f152;
	st.global.f32 	[%rd27+8], %f153;
	st.global.f32 	[%rd27+12], %f154;
	add.s64 	%rd28, %rd27, %rd26;
	st.global.f32 	[%rd28], %f155;
	st.global.f32 	[%rd28+4], %f156;
	st.global.f32 	[%rd28+8], %f157;
	st.global.f32 	[%rd28+12], %f158;
	add.s64 	%rd29, %rd28, %rd26;
	st.global.f32 	[%rd29], %f159;
	st.global.f32 	[%rd29+4], %f160;
	st.global.f32 	[%rd29+8], %f161;
	st.global.f32 	[%rd29+12], %f162;
$L__BB0_5:
	ret;

}


// ===== COMPILED SASS (sm_100) =====

	.target	sm_100

	.elftype	@"ET_EXEC"


//--------------------- .note.nv.tkinfo           --------------------------
	.section	.note.nv.tkinfo,"",@"SHT_NOTE"
	.sectionflags	@"SHF_NOTE_NV_TKINFO"
	.tkinfo
        /*0018*/ 	.word	0x00000002
        /*0030*/ 	.string	""
        /*0030*/ 	.string	"ptxas"
        /*0030*/ 	.string	"Cuda compilation tools, release 13.0, V13.0.88"
        /*0030*/ 	.string	"Build cuda_13.0.r13.0/compiler.36424714_0"
        /*0030*/ 	.string	"-arch sm_100 -m 64 "



//--------------------- .note.nv.cuinfo           --------------------------
	.section	.note.nv.cuinfo,"",@"SHT_NOTE"
	.sectionflags	@"SHF_NOTE_NV_CUINFO"
        /*0018*/ 	.short	0x0002
        /*001a*/ 	.short	0x0064
        /*001c*/ 	.short	0x0082
	.zero		2


//--------------------- .nv.info                  --------------------------
	.section	.nv.info,"",@"SHT_CUDA_INFO"
	.align	4


	//----- nvinfo : EIATTR_REGCOUNT
	.align		4
        /*0000*/ 	.byte	0x04, 0x2f
        /*0002*/ 	.short	(.L_1 - .L_0)
	.align		4
.L_0:
        /*0004*/ 	.word	index@(_Z13kernel_naive1PfS_S_iii)
        /*0008*/ 	.word	0x00000038


	//----- nvinfo : EIATTR_FRAME_SIZE
	.align		4
.L_1:
        /*000c*/ 	.byte	0x04, 0x11
        /*000e*/ 	.short	(.L_3 - .L_2)
	.align		4
.L_2:
        /*0010*/ 	.word	index@(_Z13kernel_naive1PfS_S_iii)
        /*0014*/ 	.word	0x00000000


	//----- nvinfo : EIATTR_MIN_STACK_SIZE
	.align		4
.L_3:
        /*0018*/ 	.byte	0x04, 0x12
        /*001a*/ 	.short	(.L_5 - .L_4)
	.align		4
.L_4:
        /*001c*/ 	.word	index@(_Z13kernel_naive1PfS_S_iii)
        /*0020*/ 	.word	0x00000000
.L_5:


//--------------------- .nv.compat                --------------------------
	.section	.nv.compat,"",@"SHT_CUDA_COMPAT_INFO"
	.align	4
        /*0000*/ 	.byte	0x02, 0x09, 0x00, 0x00, 0x02, 0x02, 0x01, 0x00, 0x02, 0x05, 0x05, 0x00, 0x03, 0x07, 0x01, 0x01
        /*0010*/ 	.byte	0x02, 0x03, 0x00, 0x00, 0x02, 0x06, 0x01, 0x00, 0x04, 0x0b, 0x08, 0x00, 0x09, 0x00, 0x00, 0x00
        /*0020*/ 	.byte	0x00, 0x00, 0x00, 0x00


//--------------------- .nv.info._Z13kernel_naive1PfS_S_iii --------------------------
	.section	.nv.info._Z13kernel_naive1PfS_S_iii,"",@"SHT_CUDA_INFO"
	.sectionflags	@""
	.align	4


	//----- nvinfo : EIATTR_CUDA_API_VERSION
	.align		4
        /*0000*/ 	.byte	0x04, 0x37
        /*0002*/ 	.short	(.L_7 - .L_6)
.L_6:
        /*0004*/ 	.word	0x00000082


	//----- nvinfo : EIATTR_KPARAM_INFO
	.align		4
.L_7:
        /*0008*/ 	.byte	0x04, 0x17
        /*000a*/ 	.short	(.L_9 - .L_8)
.L_8:
        /*000c*/ 	.word	0x00000000
        /*0010*/ 	.short	0x0005
        /*0012*/ 	.short	0x0020
        /*0014*/ 	.byte	0x00, 0xf0, 0x11, 0x00


	//----- nvinfo : EIATTR_KPARAM_INFO
	.align		4
.L_9:
        /*0018*/ 	.byte	0x04, 0x17
        /*001a*/ 	.short	(.L_11 - .L_10)
.L_10:
        /*001c*/ 	.word	0x00000000
        /*0020*/ 	.short	0x0004
        /*0022*/ 	.short	0x001c
        /*0024*/ 	.byte	0x00, 0xf0, 0x11, 0x00


	//----- nvinfo : EIATTR_KPARAM_INFO
	.align		4
.L_11:
        /*0028*/ 	.byte	0x04, 0x17
        /*002a*/ 	.short	(.L_13 - .L_12)
.L_12:
        /*002c*/ 	.word	0x00000000
        /*0030*/ 	.short	0x0003
        /*0032*/ 	.short	0x0018
        /*0034*/ 	.byte	0x00, 0xf0, 0x11, 0x00


	//----- nvinfo : EIATTR_KPARAM_INFO
	.align		4
.L_13:
        /*0038*/ 	.byte	0x04, 0x17
        /*003a*/ 	.short	(.L_15 - .L_14)
.L_14:
        /*003c*/ 	.word	0x00000000
        /*0040*/ 	.short	0x0002
        /*0042*/ 	.short	0x0010
        /*0044*/ 	.byte	0x00, 0xf5, 0x21, 0x00


	//----- nvinfo : EIATTR_KPARAM_INFO
	.align		4
.L_15:
        /*0048*/ 	.byte	0x04, 0x17
        /*004a*/ 	.short	(.L_17 - .L_16)
.L_16:
        /*004c*/ 	.word	0x00000000
        /*0050*/ 	.short	0x0001
        /*0052*/ 	.short	0x0008
        /*0054*/ 	.byte	0x00, 0xf5, 0x21, 0x00


	//----- nvinfo : EIATTR_KPARAM_INFO
	.align		4
.L_17:
        /*0058*/ 	.byte	0x04, 0x17
        /*005a*/ 	.short	(.L_19 - .L_18)
.L_18:
        /*005c*/ 	.word	0x00000000
        /*0060*/ 	.short	0x0000
        /*0062*/ 	.short	0x0000
        /*0064*/ 	.byte	0x00, 0xf5, 0x21, 0x00


	//----- nvinfo : EIATTR_SPARSE_MMA_MASK
	.align		4
.L_19:
        /*0068*/ 	.byte	0x03, 0x50
        /*006a*/ 	.short	0x0000


	//----- nvinfo : EIATTR_MAXREG_COUNT
	.align		4
        /*006c*/ 	.byte	0x03, 0x1b
        /*006e*/ 	.short	0x00ff


	//----- nvinfo : EIATTR_MERCURY_ISA_VERSION
	.align		4
        /*0070*/ 	.byte	0x03, 0x5f
        /*0072*/ 	.short	0x0101


	//----- nvinfo : EIATTR_VRC_CTA_INIT_COUNT
	.align		4
        /*0074*/ 	.byte	0x02, 0x4a
	.zero		1
	.zero		1


	//----- nvinfo : EIATTR_EXIT_INSTR_OFFSETS
	.align		4
        /*0078*/ 	.byte	0x04, 0x1c
        /*007a*/ 	.short	(.L_21 - .L_20)


	//   ....[0]....
.L_20:
        /*007c*/ 	.word	0x00000290


	//   ....[1]....
        /*0080*/ 	.word	0x00000c50


	//----- nvinfo : EIATTR_CBANK_PARAM_SIZE
	.align		4
.L_21:
        /*0084*/ 	.byte	0x03, 0x19
        /*0086*/ 	.short	0x0024


	//----- nvinfo : EIATTR_PARAM_CBANK
	.align		4
        /*0088*/ 	.byte	0x04, 0x0a
        /*008a*/ 	.short	(.L_23 - .L_22)
	.align		4
.L_22:
        /*008c*/ 	.word	index@(.nv.constant0._Z13kernel_naive1PfS_S_iii)
        /*0090*/ 	.short	0x0380
        /*0092*/ 	.short	0x0024


	//----- nvinfo : EIATTR_SW_WAR
	.align		4
.L_23:
        /*0094*/ 	.byte	0x04, 0x36
        /*0096*/ 	.short	(.L_25 - .L_24)
.L_24:
        /*0098*/ 	.word	0x00000008
.L_25:


//--------------------- .nv.callgraph             --------------------------
	.section	.nv.callgraph,"",@"SHT_CUDA_CALLGRAPH"
	.align	4
	.sectionentsize	8
	.align		4
        /*0000*/ 	.word	0x00000000
	.align		4
        /*0004*/ 	.word	0xffffffff
	.align		4
        /*0008*/ 	.word	0x00000000
	.align		4
        /*000c*/ 	.word	0xfffffffe
	.align		4
        /*0010*/ 	.word	0x00000000
	.align		4
        /*0014*/ 	.word	0xfffffffd
	.align		4
        /*0018*/ 	.word	0x00000000
	.align		4
        /*001c*/ 	.word	0xfffffffc


//--------------------- .text._Z13kernel_naive1PfS_S_iii --------------------------
	.section	.text._Z13kernel_naive1PfS_S_iii,"ax",@progbits
	.align	128
        .global         _Z13kernel_naive1PfS_S_iii
        .type           _Z13kernel_naive1PfS_S_iii,@function
        .size           _Z13kernel_naive1PfS_S_iii,(.L_x_3 - _Z13kernel_naive1PfS_S_iii)
        .other          _Z13kernel_naive1PfS_S_iii,@"STO_CUDA_ENTRY STV_DEFAULT"
_Z13kernel_naive1PfS_S_iii:
.text._Z13kernel_naive1PfS_S_iii:
[----:B------:R-:W-:Y:S08]  /*0000*/  LDC R1, c[0x0][0x37c] ;  /* 0x0000df00ff017b82 */ /* 0x000ff00000000800 */
[----:B------:R-:W0:Y:S01]  /*0010*/  LDC R0, c[0x0][0x39c] ;  /* 0x0000e700ff007b82 */ /* 0x000e220000000800 */
[----:B------:R-:W1:Y:S07]  /*0020*/  S2R R4, SR_TID.X ;  /* 0x0000000000047919 */ /* 0x000e6e0000002100 */
[----:B------:R-:W1:Y:S08]  /*0030*/  S2UR UR4, SR_CTAID.X ;  /* 0x00000000000479c3 */ /* 0x000e700000002500 */
[----:B------:R-:W1:Y:S01]  /*0040*/  LDC R7, c[0x0][0x360] ;  /* 0x0000d800ff077b82 */ /* 0x000e620000000800 */
[----:B0-----:R-:W-:-:S04]  /*0050*/  IADD3 R2, PT, PT, R0, 0x3, RZ ;  /* 0x0000000300027810 */ /* 0x001fc80007ffe0ff */
[----:B------:R-:W-:-:S04]  /*0060*/  SHF.R.S32.HI R3, RZ, 0x1f, R2 ;  /* 0x0000001fff037819 */ /* 0x000fc80000011402 */
[----:B------:R-:W-:-:S04]  /*0070*/  LEA.HI R3, R3, R2, RZ, 0x2 ;  /* 0x0000000203037211 */ /* 0x000fc800078f10ff */
[----:B------:R-:W-:-:S04]  /*0080*/  SHF.R.S32.HI R5, RZ, 0x2, R3 ;  /* 0x00000002ff057819 */ /* 0x000fc80000011403 */
[----:B------:R-:W-:Y:S01]  /*0090*/  IABS R9, R5 ;  /* 0x0000000500097213 */ /* 0x000fe20000000000 */
[----:B-1----:R-:W-:Y:S01]  /*00a0*/  IMAD R4, R7, UR4, R4 ;  /* 0x0000000407047c24 */ /* 0x002fe2000f8e0204 */
[----:B------:R-:W0:Y:S02]  /*00b0*/  LDCU UR4, c[0x0][0x398] ;  /* 0x00007300ff0477ac */ /* 0x000e240008000800 */
[----:B------:R-:W1:Y:S08]  /*00c0*/  I2F.RP R6, R9 ;  /* 0x0000000900067306 */ /* 0x000e700000209400 */
[----:B-1----:R-:W1:Y:S02]  /*00d0*/  MUFU.RCP R6, R6 ;  /* 0x0000000600067308 */ /* 0x002e640000001000 */
[----:B-1----:R-:W-:-:S02]  /*00e0*/  IADD3 R2, PT, PT, R6, 0xffffffe, RZ ;  /* 0x0ffffffe06027810 */ /* 0x002fc40007ffe0ff */
[----:B------:R-:W-:-:S04]  /*00f0*/  IABS R6, R4 ;  /* 0x0000000400067213 */ /* 0x000fc80000000000 */
[----:B------:R1:W2:Y:S02]  /*0100*/  F2I.FTZ.U32.TRUNC.NTZ R3, R2 ;  /* 0x0000000200037305 */ /* 0x0002a4000021f000 */
[----:B-1----:R-:W-:Y:S01]  /*0110*/  HFMA2 R2, -RZ, RZ, 0, 0 ;  /* 0x00000000ff027431 */ /* 0x002fe200000001ff */
[----:B--2---:R-:W-:-:S05]  /*0120*/  IADD3 R8, PT, PT, RZ, -R3, RZ ;  /* 0x80000003ff087210 */ /* 0x004fca0007ffe0ff */
[----:B------:R-:W-:Y:S01]  /*0130*/  IMAD R7, R8, R9, RZ ;  /* 0x0000000908077224 */ /* 0x000fe200078e02ff */
[----:B------:R-:W-:-:S03]  /*0140*/  IABS R8, R5 ;  /* 0x0000000500087213 */ /* 0x000fc60000000000 */
[----:B------:R-:W-:Y:S01]  /*0150*/  IMAD.HI.U32 R3, R3, R7, R2 ;  /* 0x0000000703037227 */ /* 0x000fe200078e0002 */
[----:B------:R-:W-:-:S05]  /*0160*/  IADD3 R2, PT, PT, RZ, -R8, RZ ;  /* 0x80000008ff027210 */ /* 0x000fca0007ffe0ff */
[----:B------:R-:W-:-:S04]  /*0170*/  IMAD.HI.U32 R3, R3, R6, RZ ;  /* 0x0000000603037227 */ /* 0x000fc800078e00ff */
[----:B------:R-:W-:-:S05]  /*0180*/  IMAD R2, R3, R2, R6 ;  /* 0x0000000203027224 */ /* 0x000fca00078e0206 */
[----:B------:R-:W-:-:S13]  /*0190*/  ISETP.GT.U32.AND P2, PT, R9, R2, PT ;  /* 0x000000020900720c */ /* 0x000fda0003f44070 */
[-C--:B------:R-:W-:Y:S02]  /*01a0*/  @!P2 IADD3 R2, PT, PT, R2, -R9.reuse, RZ ;  /* 0x800000090202a210 */ /* 0x080fe40007ffe0ff */
[----:B------:R-:W-:Y:S02]  /*01b0*/  @!P2 IADD3 R3, PT, PT, R3, 0x1, RZ ;  /* 0x000000010303a810 */ /* 0x000fe40007ffe0ff */
[----:B------:R-:W-:Y:S02]  /*01c0*/  ISETP.GE.U32.AND P0, PT, R2, R9, PT ;  /* 0x000000090200720c */ /* 0x000fe40003f06070 */
[----:B------:R-:W-:Y:S02]  /*01d0*/  LOP3.LUT R2, R4, R5, RZ, 0x3c, !PT ;  /* 0x0000000504027212 */ /* 0x000fe400078e3cff */
[----:B------:R-:W-:Y:S02]  /*01e0*/  ISETP.NE.AND P2, PT, R5, RZ, PT ;  /* 0x000000ff0500720c */ /* 0x000fe40003f45270 */
[----:B------:R-:W-:-:S07]  /*01f0*/  ISETP.GE.AND P1, PT, R2, RZ, PT ;  /* 0x000000ff0200720c */ /* 0x000fce0003f26270 */
[----:B------:R-:W-:-:S06]  /*0200*/  @P0 IADD3 R3, PT, PT, R3, 0x1, RZ ;  /* 0x0000000103030810 */ /* 0x000fcc0007ffe0ff */
[----:B------:R-:W-:Y:S02]  /*0210*/  @!P1 IADD3 R3, PT, PT, -R3, RZ, RZ ;  /* 0x000000ff03039210 */ /* 0x000fe40007ffe1ff */
[----:B------:R-:W-:-:S04]  /*0220*/  @!P2 LOP3.LUT R3, RZ, R5, RZ, 0x33, !PT ;  /* 0x00000005ff03a212 */ /* 0x000fc800078e33ff */
[----:B------:R-:W-:-:S05]  /*0230*/  IADD3 R2, PT, PT, -R3, RZ, RZ ;  /* 0x000000ff03027210 */ /* 0x000fca0007ffe1ff */
[----:B------:R-:W-:Y:S01]  /*0240*/  IMAD R4, R5, R2, R4 ;  /* 0x0000000205047224 */ /* 0x000fe200078e0204 */
[----:B------:R-:W-:-:S04]  /*0250*/  SHF.L.U32 R5, R3, 0x2, RZ ;  /* 0x0000000203057819 */ /* 0x000fc800000006ff */
[----:B------:R-:W-:-:S04]  /*0260*/  SHF.L.U32 R11, R4, 0x2, RZ ;  /* 0x00000002040b7819 */ /* 0x000fc800000006ff */
[----:B------:R-:W-:-:S04]  /*0270*/  ISETP.GE.AND P0, PT, R11, R0, PT ;  /* 0x000000000b00720c */ /* 0x000fc80003f06270 */
[----:B0-----:R-:W-:-:S13]  /*0280*/  ISETP.GE.OR P0, PT, R5, UR4, P0 ;  /* 0x0000000405007c0c */ /* 0x001fda0008706670 */
[----:B------:R-:W-:Y:S05]  /*0290*/  @P0 EXIT ;  /* 0x000000000000094d */ /* 0x000fea0003800000 */
[----:B------:R-:W0:Y:S01]  /*02a0*/  LDC R2, c[0x0][0x3a0] ;  /* 0x0000e800ff027b82 */ /* 0x000e220000000800 */
[----:B------:R-:W-:Y:S01]  /*02b0*/  IMAD R3, R5, R0, R11 ;  /* 0x0000000005037224 */ /* 0x000fe200078e020b */
[----:B------:R-:W1:Y:S01]  /*02c0*/  LDCU.64 UR6, c[0x0][0x358] ;  /* 0x00006b00ff0677ac */ /* 0x000e620008000a00 */
[----:B------:R-:W-:Y:S02]  /*02d0*/  MOV R14, RZ ;  /* 0x000000ff000e7202 */ /* 0x000fe40000000f00 */
[----:B------:R-:W-:Y:S02]  /*02e0*/  CS2R R42, SRZ ;  /* 0x00000000002a7805 */ /* 0x000fe4000001ff00 */
[----:B------:R-:W-:Y:S02]  /*02f0*/  MOV R12, RZ ;  /* 0x000000ff000c7202 */ /* 0x000fe40000000f00 */
[----:B------:R-:W-:Y:S02]  /*0300*/  CS2R R38, SRZ ;  /* 0x0000000000267805 */ /* 0x000fe4000001ff00 */
[----:B------:R-:W-:Y:S01]  /*0310*/  MOV R4, RZ ;  /* 0x000000ff00047202 */ /* 0x000fe20000000f00 */
[----:B------:R-:W2:Y:S01]  /*0320*/  LDC.64 R22, c[0x0][0x390] ;  /* 0x0000e400ff167b82 */ /* 0x000ea20000000a00 */
[----:B------:R-:W-:-:S02]  /*0330*/  MOV R10, RZ ;  /* 0x000000ff000a7202 */ /* 0x000fc40000000f00 */
[----:B------:R-:W-:Y:S02]  /*0340*/  CS2R R6, SRZ ;  /* 0x0000000000067805 */ /* 0x000fe4000001ff00 */
[----:B------:R-:W-:Y:S02]  /*0350*/  MOV R40, RZ ;  /* 0x000000ff00287202 */ /* 0x000fe40000000f00 */
[----:B------:R-:W-:Y:S02]  /*0360*/  CS2R R8, SRZ ;  /* 0x0000000000087805 */ /* 0x000fe4000001ff00 */
[----:B------:R-:W-:Y:S02]  /*0370*/  MOV R48, RZ ;  /* 0x000000ff00307202 */ /* 0x000fe40000000f00 */
[----:B------:R-:W-:Y:S02]  /*0380*/  MOV R50, RZ ;  /* 0x000000ff00327202 */ /* 0x000fe40000000f00 */
[----:B------:R-:W-:-:S02]  /*0390*/  MOV R44, RZ ;  /* 0x000000ff002c7202 */ /* 0x000fc40000000f00 */
[----:B0-----:R-:W-:Y:S01]  /*03a0*/  ISETP.GE.AND P0, PT, R2, 0x1, PT ;  /* 0x000000010200780c */ /* 0x001fe20003f06270 */
[----:B--2---:R-:W-:-:S12]  /*03b0*/  IMAD.WIDE R22, R3, 0x4, R22 ;  /* 0x0000000403167825 */ /* 0x004fd800078e0216 */
[----:B-1----:R-:W-:Y:S05]  /*03c0*/  @!P0 BRA `(.L_x_0) ;  /* 0x0000000400d48947 */ /* 0x002fea0003800000 */
[----:B------:R-:W0:Y:S01]  /*03d0*/  LDC.64 R26, c[0x0][0x380] ;  /* 0x0000e000ff1a7b82 */ /* 0x000e220000000a00 */
[----:B------:R-:W-:Y:S01]  /*03e0*/  IMAD R5, R5, R2, RZ ;  /* 0x0000000205057224 */ /* 0x000fe200078e02ff */
[----:B------:R-:W-:Y:S01]  /*03f0*/  MOV R14, RZ ;  /* 0x000000ff000e7202 */ /* 0x000fe20000000f00 */
[----:B------:R-:W-:-:S06]  /*0400*/  UMOV UR4, URZ ;  /* 0x000000ff00047c82 */ /* 0x000fcc0008000000 */
.L_x_1:
[----:B------:R-:W1:Y:S01]  /*0410*/  LDC.64 R16, c[0x0][0x388] ;  /* 0x0000e200ff107b82 */ /* 0x000e620000000a00 */
[----:B0-----:R-:W-:-:S04]  /*0420*/  IMAD.WIDE R28, R5, 0x4, R26 ;  /* 0x00000004051c7825 */ /* 0x001fc800078e021a */
[----:B------:R-:W-:Y:S01]  /*0430*/  IMAD.WIDE.U32 R52, R2, 0x8, R26 ;  /* 0x0000000802347825 */ /* 0x000fe200078e001a */
[----:B------:R-:W-:-:S04]  /*0440*/  IADD3 R24, P0, PT, R28, 0x8, RZ ;  /* 0x000000081c187810 */ /* 0x000fc80007f1e0ff */
[----:B------:R-:W-:Y:S01]  /*0450*/  IADD3.X R25, PT, PT, RZ, R29, RZ, P0, !PT ;  /* 0x0000001dff197210 */ /* 0x000fe200007fe4ff */
[----:B------:R-:W-:-:S04]  /*0460*/  IMAD.WIDE R52, R5, 0x4, R52 ;  /* 0x0000000405347825 */ /* 0x000fc800078e0234 */
[----:B------:R-:W-:Y:S01]  /*0470*/  IMAD.WIDE.U32 R24, R2, 0x4, R24 ;  /* 0x0000000402187825 */ /* 0x000fe200078e0018 */
[----:B------:R-:W2:Y:S04]  /*0480*/  LDG.E R49, desc[UR6][R52.64] ;  /* 0x0000000634317981 */ /* 0x000ea8000c1e1900 */
[----:B------:R-:W3:Y:S01]  /*0490*/  LDG.E R47, desc[UR6][R52.64+0x4] ;  /* 0x00000406342f7981 */ /* 0x000ee2000c1e1900 */
[----:B-1----:R-:W-:-:S03]  /*04a0*/  IMAD.WIDE R16, R11, 0x4, R16 ;  /* 0x000000040b107825 */ /* 0x002fc600078e0210 */
[----:B------:R-:W4:Y:S04]  /*04b0*/  LDG.E R51, desc[UR6][R24.64+-0x8] ;  /* 0xfffff80618337981 */ /* 0x000f28000c1e1900 */
[----:B------:R-:W2:Y:S01]  /*04c0*/  LDG.E R34, desc[UR6][R16.64+0x8] ;  /* 0x0000080610227981 */ /* 0x000ea2000c1e1900 */
[----:B------:R-:W-:-:S03]  /*04d0*/  IMAD.WIDE R36, R0, 0x4, R16 ;  /* 0x0000000400247825 */ /* 0x000fc600078e0210 */
[----:B------:R-:W5:Y:S04]  /*04e0*/  LDG.E R3, desc[UR6][R16.64] ;  /* 0x0000000610037981 */ /* 0x000f68000c1e1900 */
[----:B------:R-:W3:Y:S04]  /*04f0*/  LDG.E R35, desc[UR6][R16.64+0x4] ;  /* 0x0000040610237981 */ /* 0x000ee8000c1e1900 */
[----:B------:R-:W4:Y:S04]  /*0500*/  LDG.E R33, desc[UR6][R16.64+0xc] ;  /* 0x00000c0610217981 */ /* 0x000f28000c1e1900 */
[----:B------:R-:W4:Y:S01]  /*0510*/  LDG.E R20, desc[UR6][R36.64+0x8] ;  /* 0x0000080624147981 */ /* 0x000f22000c1e1900 */
[----:B------:R-:W-:-:S03]  /*0520*/  IMAD.WIDE R30, R0, 0x4, R36 ;  /* 0x00000004001e7825 */ /* 0x000fc600078e0224 */
[----:B------:R-:W4:Y:S04]  /*0530*/  LDG.E R32, desc[UR6][R36.64] ;  /* 0x0000000624207981 */ /* 0x000f28000c1e1900 */
        /* <DEDUP_REMOVED lines=10> */
[----:B------:R0:W4:Y:S04]  /*05e0*/  LDG.E R36, desc[UR6][R24.64+0x4] ;  /* 0x0000040618247981 */ /* 0x000128000c1e1900 */
[----:B------:R1:W4:Y:S01]  /*05f0*/  LDG.E R13, desc[UR6][R52.64+0xc] ;  /* 0x00000c06340d7981 */ /* 0x000322000c1e1900 */
[----:B0-----:R-:W-:-:S04]  /*0600*/  IMAD.WIDE.U32 R24, R2, 0xc, R28 ;  /* 0x0000000c02187825 */ /* 0x001fc800078e001c */
[----:B------:R-:W-:Y:S01]  /*0610*/  IMAD.WIDE R30, R0, 0x4, R30 ;  /* 0x00000004001e7825 */ /* 0x000fe200078e021e */
[----:B------:R-:W4:Y:S03]  /*0620*/  LDG.E R53, desc[UR6][R24.64+0xc] ;  /* 0x00000c0618357981 */ /* 0x000f26000c1e1900 */
[C---:B--2---:R-:W-:Y:S01]  /*0630*/  FFMA R39, R49.reuse, R34, R39 ;  /* 0x0000002231277223 */ /* 0x044fe20000000027 */
[C---:B-----5:R-:W-:Y:S01]  /*0640*/  FFMA R48, R49.reuse, R3, R48 ;  /* 0x0000000331307223 */ /* 0x060fe20000000030 */
[C---:B---3--:R-:W-:Y:S01]  /*0650*/  FFMA R50, R49.reuse, R35, R50 ;  /* 0x0000002331327223 */ /* 0x048fe20000000032 */
[----:B----4-:R-:W-:Y:S01]  /*0660*/  FFMA R44, R49, R33, R44 ;  /* 0x00000021312c7223 */ /* 0x010fe2000000002c */
[----:B------:R-:W-:Y:S01]  /*0670*/  FFMA R49, R47, R20, R39 ;  /* 0x000000142f317223 */ /* 0x000fe20000000027 */
[C---:B------:R-:W-:Y:S01]  /*0680*/  FFMA R39, R51.reuse, R3, R42 ;  /* 0x0000000333277223 */ /* 0x040fe2000000002a */
[----:B------:R-:W-:Y:S01]  /*0690*/  FFMA R43, R51, R34, R43 ;  /* 0x00000022332b7223 */ /* 0x000fe2000000002b */
[----:B------:R-:W-:Y:S01]  /*06a0*/  FFMA R48, R47, R32, R48 ;  /* 0x000000202f307223 */ /* 0x000fe20000000030 */
[----:B------:R-:W-:Y:S01]  /*06b0*/  FFMA R38, R51, R33, R38 ;  /* 0x0000002133267223 */ /* 0x000fe20000000026 */
[C---:B------:R-:W-:Y:S01]  /*06c0*/  FFMA R50, R47.reuse, R21, R50 ;  /* 0x000000152f327223 */ /* 0x040fe20000000032 */
[----:B------:R-:W-:Y:S01]  /*06d0*/  FFMA R47, R47, R19, R44 ;  /* 0x000000132f2f7223 */ /* 0x000fe2000000002c */
[----:B------:R-:W-:-:S02]  /*06e0*/  FFMA R44, R51, R35, R40 ;  /* 0x00000023332c7223 */ /* 0x000fc40000000028 */
[----:B------:R-:W2:Y:S01]  /*06f0*/  LDG.E R51, desc[UR6][R24.64] ;  /* 0x0000000618337981 */ /* 0x000ea2000c1e1900 */
[----:B------:R-:W-:-:S03]  /*0700*/  FFMA R42, R46, R32, R39 ;  /* 0x000000202e2a7223 */ /* 0x000fc60000000027 */
[----:B------:R-:W3:Y:S04]  /*0710*/  LDG.E R39, desc[UR6][R28.64+0x4] ;  /* 0x000004061c277981 */ /* 0x000ee8000c1e1900 */
[----:B------:R-:W4:Y:S01]  /*0720*/  LDG.E R40, desc[UR6][R28.64+0x8] ;  /* 0x000008061c287981 */ /* 0x000f22000c1e1900 */
[----:B-1----:R-:W-:-:S03]  /*0730*/  FFMA R52, R45, R16, R49 ;  /* 0x000000102d347223 */ /* 0x002fc60000000031 */
[----:B------:R-:W5:Y:S01]  /*0740*/  LDG.E R49, desc[UR6][R24.64+0x4] ;  /* 0x0000040618317981 */ /* 0x000f62000c1e1900 */
[C---:B------:R-:W-:Y:S01]  /*0750*/  FFMA R48, R45.reuse, R18, R48 ;  /* 0x000000122d307223 */ /* 0x040fe20000000030 */
[C---:B------:R-:W-:Y:S01]  /*0760*/  FFMA R44, R46.reuse, R21, R44 ;  /* 0x000000152e2c7223 */ /* 0x040fe2000000002c */
[C---:B------:R-:W-:Y:S01]  /*0770*/  FFMA R43, R46.reuse, R20, R43 ;  /* 0x000000142e2b7223 */ /* 0x040fe2000000002b */
[C---:B------:R-:W-:Y:S01]  /*0780*/  FFMA R50, R45.reuse, R17, R50 ;  /* 0x000000112d327223 */ /* 0x040fe20000000032 */
[----:B------:R-:W-:Y:S02]  /*0790*/  FFMA R46, R46, R19, R38 ;  /* 0x000000132e2e7223 */ /* 0x000fe40000000026 */
[----:B------:R0:W5:Y:S01]  /*07a0*/  LDG.E R38, desc[UR6][R28.64+0xc] ;  /* 0x00000c061c267981 */ /* 0x000162000c1e1900 */
[----:B------:R-:W-:-:S03]  /*07b0*/  FFMA R45, R45, R15, R47 ;  /* 0x0000000f2d2d7223 */ /* 0x000fc6000000002f */
[----:B------:R1:W5:Y:S01]  /*07c0*/  LDG.E R47, desc[UR6][R24.64+0x8] ;  /* 0x00000806182f7981 */ /* 0x000362000c1e1900 */
[----:B0-----:R-:W-:Y:S01]  /*07d0*/  FFMA R29, R41, R17, R44 ;  /* 0x00000011291d7223 */ /* 0x001fe2000000002c */
[C---:B------:R-:W-:Y:S01]  /*07e0*/  FFMA R28, R37.reuse, R34, R4 ;  /* 0x00000022251c7223 */ /* 0x040fe20000000004 */
[C---:B------:R-:W-:Y:S01]  /*07f0*/  FFMA R44, R37.reuse, R33, R10 ;  /* 0x00000021252c7223 */ /* 0x040fe2000000000a */
[----:B------:R-:W5:Y:S01]  /*0800*/  LDG.E R4, desc[UR6][R30.64+0x4] ;  /* 0x000004061e047981 */ /* 0x000f62000c1e1900 */
[C---:B------:R-:W-:Y:S01]  /*0810*/  FFMA R14, R37.reuse, R3, R14 ;  /* 0x00000003250e7223 */ /* 0x040fe2000000000e */
[----:B------:R-:W-:Y:S02]  /*0820*/  FFMA R12, R37, R35, R12 ;  /* 0x00000023250c7223 */ /* 0x000fe4000000000c */
[----:B------:R-:W5:Y:S04]  /*0830*/  LDG.E R10, desc[UR6][R30.64+0x8] ;  /* 0x000008061e0a7981 */ /* 0x000f68000c1e1900 */
[----:B------:R-:W5:Y:S04]  /*0840*/  LDG.E R37, desc[UR6][R30.64] ;  /* 0x000000061e257981 */ /* 0x000f68000c1e1900 */
[----:B------:R-:W5:Y:S01]  /*0850*/  LDG.E R24, desc[UR6][R30.64+0xc] ;  /* 0x00000c061e187981 */ /* 0x000f62000c1e1900 */
[----:B------:R-:W-:-:S06]  /*0860*/  UIADD3 UR4, UPT, UPT, UR4, 0x4, URZ ;  /* 0x0000000404047890 */ /* 0x000fcc000fffe0ff */
[----:B------:R-:W-:Y:S01]  /*0870*/  ISETP.LE.AND P0, PT, R2, UR4, PT ;  /* 0x0000000402007c0c */ /* 0x000fe2000bf03270 */
[C---:B------:R-:W-:Y:S01]  /*0880*/  FFMA R43, R41.reuse, R16, R43 ;  /* 0x00000010292b7223 */ /* 0x040fe2000000002b */
[C---:B------:R-:W-:Y:S01]  /*0890*/  FFMA R42, R41.reuse, R18, R42 ;  /* 0x00000012292a7223 */ /* 0x040fe2000000002a */
[----:B------:R-:W-:Y:S01]  /*08a0*/  FFMA R41, R41, R15, R46 ;  /* 0x0000000f29297223 */ /* 0x000fe2000000002e */
[----:B------:R-:W-:Y:S02]  /*08b0*/  IADD3 R5, PT, PT, R5, 0x4, RZ ;  /* 0x0000000405057810 */ /* 0x000fe40007ffe0ff */
[----:B------:R-:W-:Y:S01]  /*08c0*/  LEA R11, R0, R11, 0x2 ;  /* 0x0000000b000b7211 */ /* 0x000fe200078e10ff */
[C---:B--2---:R-:W-:Y:S01]  /*08d0*/  FFMA R8, R51.reuse, R35, R8 ;  /* 0x0000002333087223 */ /* 0x044fe20000000008 */
[----:B------:R-:W-:Y:S01]  /*08e0*/  FFMA R9, R51, R34, R9 ;  /* 0x0000002233097223 */ /* 0x000fe20000000009 */
[C---:B---3--:R-:W-:Y:S01]  /*08f0*/  FFMA R28, R39.reuse, R20, R28 ;  /* 0x00000014271c7223 */ /* 0x048fe2000000001c */
[C---:B-1----:R-:W-:Y:S01]  /*0900*/  FFMA R25, R39.reuse, R32, R14 ;  /* 0x0000002027197223 */ /* 0x042fe2000000000e */
[C---:B------:R-:W-:Y:S01]  /*0910*/  FFMA R12, R39.reuse, R21, R12 ;  /* 0x00000015270c7223 */ /* 0x040fe2000000000c */
[----:B------:R-:W-:Y:S01]  /*0920*/  FFMA R44, R39, R19, R44 ;  /* 0x00000013272c7223 */ /* 0x000fe2000000002c */
[C---:B----4-:R-:W-:Y:S01]  /*0930*/  FFMA R39, R40.reuse, R16, R28 ;  /* 0x0000001028277223 */ /* 0x050fe2000000001c */
[C---:B------:R-:W-:Y:S01]  /*0940*/  FFMA R6, R51.reuse, R3, R6 ;  /* 0x0000000333067223 */ /* 0x040fe20000000006 */
[----:B------:R-:W-:Y:S01]  /*0950*/  FFMA R28, R51, R33, R7 ;  /* 0x00000021331c7223 */ /* 0x000fe20000000007 */
[C---:B-----5:R-:W-:Y:S01]  /*0960*/  FFMA R8, R49.reuse, R21, R8 ;  /* 0x0000001531087223 */ /* 0x060fe20000000008 */
[C---:B------:R-:W-:Y:S01]  /*0970*/  FFMA R9, R49.reuse, R20, R9 ;  /* 0x0000001431097223 */ /* 0x040fe20000000009 */
[C---:B------:R-:W-:Y:S01]  /*0980*/  FFMA R12, R40.reuse, R17, R12 ;  /* 0x00000011280c7223 */ /* 0x040fe2000000000c */
[C---:B------:R-:W-:Y:S01]  /*0990*/  FFMA R6, R49.reuse, R32, R6 ;  /* 0x0000002031067223 */ /* 0x040fe20000000006 */
[----:B------:R-:W-:Y:S01]  /*09a0*/  FFMA R28, R49, R19, R28 ;  /* 0x00000013311c7223 */ /* 0x000fe2000000001c */
[C---:B------:R-:W-:Y:S01]  /*09b0*/  FFMA R14, R40.reuse, R18, R25 ;  /* 0x00000012280e7223 */ /* 0x040fe20000000019 */
[----:B------:R-:W-:Y:S01]  /*09c0*/  FFMA R25, R40, R15, R44 ;  /* 0x0000000f28197223 */ /* 0x000fe2000000002c */
[C---:B------:R-:W-:Y:S01]  /*09d0*/  FFMA R8, R47.reuse, R17, R8 ;  /* 0x000000112f087223 */ /* 0x040fe20000000008 */
[C---:B------:R-:W-:Y:S01]  /*09e0*/  FFMA R16, R47.reuse, R16, R9 ;  /* 0x000000102f107223 */ /* 0x040fe20000000009 */
[C---:B------:R-:W-:Y:S01]  /*09f0*/  FFMA R6, R47.reuse, R18, R6 ;  /* 0x000000122f067223 */ /* 0x040fe20000000006 */
[----:B------:R-:W-:Y:S01]  /*0a00*/  FFMA R28, R47, R15, R28 ;  /* 0x0000000f2f1c7223 */ /* 0x000fe2000000001c */
[-C--:B------:R-:W-:Y:S01]  /*0a10*/  FFMA R12, R38, R4.reuse, R12 ;  /* 0x00000004260c7223 */ /* 0x080fe2000000000c */
[-C--:B------:R-:W-:Y:S01]  /*0a20*/  FFMA R50, R13, R4.reuse, R50 ;  /* 0x000000040d327223 */ /* 0x080fe20000000032 */
[-C--:B------:R-:W-:Y:S01]  /*0a30*/  FFMA R8, R53, R4.reuse, R8 ;  /* 0x0000000435087223 */ /* 0x080fe20000000008 */
        /* <DEDUP_REMOVED lines=13> */
[----:B------:R-:W-:Y:S06]  /*0b10*/  @!P0 BRA `(.L_x_1) ;  /* 0xfffffff8003c8947 */ /* 0x000fec000383ffff */
.L_x_0:
[C---:B------:R-:W-:Y:S01]  /*0b20*/  IMAD.WIDE R2, R0.reuse, 0x4, R22 ;  /* 0x0000000400027825 */ /* 0x040fe200078e0216 */
[----:B------:R-:W-:Y:S04]  /*0b30*/  STG.E desc[UR6][R22.64], R14 ;  /* 0x0000000e16007986 */ /* 0x000fe8000c101906 */
[----:B------:R-:W-:Y:S01]  /*0b40*/  STG.E desc[UR6][R22.64+0x4], R12 ;  /* 0x0000040c16007986 */ /* 0x000fe2000c101906 */
[----:B------:R-:W-:-:S03]  /*0b50*/  IMAD.WIDE R16, R0, 0x4, R2 ;  /* 0x0000000400107825 */ /* 0x000fc600078e0202 */
[----:B------:R-:W-:Y:S01]  /*0b60*/  STG.E desc[UR6][R22.64+0x8], R4 ;  /* 0x0000080416007986 */ /* 0x000fe2000c101906 */
[----:B------:R-:W-:-:S03]  /*0b70*/  IMAD.WIDE R18, R0, 0x4, R16 ;  /* 0x0000000400127825 */ /* 0x000fc600078e0210 */
[----:B------:R-:W-:Y:S04]  /*0b80*/  STG.E desc[UR6][R22.64+0xc], R10 ;  /* 0x00000c0a16007986 */ /* 0x000fe8000c101906 */
        /* <DEDUP_REMOVED lines=11> */
[----:B------:R-:W-:Y:S01]  /*0c40*/  STG.E desc[UR6][R18.64+0xc], R7 ;  /* 0x00000c0712007986 */ /* 0x000fe2000c101906 */
[----:B------:R-:W-:Y:S05]  /*0c50*/  EXIT ;  /* 0x000000000000794d */ /* 0x000fea0003800000 */
.L_x_2:
[----:B------:R-:W-:-:S00]  /*0c60*/  BRA `(.L_x_2) ;  /* 0xfffffffc00fc7947 */ /* 0x000fc0000383ffff */
[----:B------:R-:W-:-:S00]  /*0c70*/  NOP ;  /* 0x0000000000007918 */ /* 0x000fc00000000000 */
        /* <DEDUP_REMOVED lines=8> */
.L_x_3:


//--------------------- .nv.shared.reserved.0     --------------------------
	.section	.nv.shared.reserved.0,"aw",@nobits
	.weak		__nv_reservedSMEM_offset_0_alias
	.size		__nv_reservedSMEM_offset_0_alias, 0, 64
	.other		__nv_reservedSMEM_offset_0_alias,@"STO_CUDA_RESERVED_SHARED STV_DEFAULT"
__nv_reservedSMEM_offset_0_alias:
	.zero		0
	.zero		64


//--------------------- .nv.constant0._Z13kernel_naive1PfS_S_iii --------------------------
	.section	.nv.constant0._Z13kernel_naive1PfS_S_iii,"a",@progbits
	.sectionflags	@""
	.align	4
.nv.constant0._Z13kernel_naive1PfS_S_iii:
	.zero		932


//--------------------- SYMBOLS --------------------------

	.type		.nv.reservedSmem.offset0,@object
	.size		.nv.reservedSmem.offset0,0x4
